//
// Generated by NVIDIA NVVM Compiler
//
// Compiler Build ID: CL-36424714
// Cuda compilation tools, release 13.0, V13.0.88
// Based on NVVM 20.0.0
//

.version 9.0
.target sm_100
.address_size 64

	// .globl	_Z16computeHistogramPiS_iii

.visible .entry _Z16computeHistogramPiS_iii(
	.param .u64 .ptr .align 1 _Z16computeHistogramPiS_iii_param_0,
	.param .u64 .ptr .align 1 _Z16computeHistogramPiS_iii_param_1,
	.param .u32 _Z16computeHistogramPiS_iii_param_2,
	.param .u32 _Z16computeHistogramPiS_iii_param_3,
	.param .u32 _Z16computeHistogramPiS_iii_param_4
)
{
	.reg .pred 	%p<2>;
	.reg .b32 	%r<10>;
	.reg .b64 	%rd<9>;

	ld.param.u64 	%rd1, [_Z16computeHistogramPiS_iii_param_0];
	ld.param.u64 	%rd2, [_Z16computeHistogramPiS_iii_param_1];
	ld.param.u32 	%r3, [_Z16computeHistogramPiS_iii_param_2];
	ld.param.u32 	%r2, [_Z16computeHistogramPiS_iii_param_3];
	mov.u32 	%r4, %ctaid.x;
	mov.u32 	%r5, %ntid.x;
	mov.u32 	%r6, %tid.x;
	mad.lo.s32 	%r1, %r4, %r5, %r6;
	setp.ge.s32 	%p1, %r1, %r3;
	@%p1 bra 	$L__BB0_2;
	cvta.to.global.u64 	%rd3, %rd1;
	cvta.to.global.u64 	%rd4, %rd2;
	mul.wide.s32 	%rd5, %r1, 4;
	add.s64 	%rd6, %rd3, %rd5;
	ld.global.u32 	%r7, [%rd6];
	sub.s32 	%r8, %r7, %r2;
	mul.wide.s32 	%rd7, %r8, 4;
	add.s64 	%rd8, %rd4, %rd7;
	atom.global.add.u32 	%r9, [%rd8], 1;
$L__BB0_2:
	ret;

}


// ===== COMPILED SASS (sm_100) =====

	.target	sm_100

	.elftype	@"ET_EXEC"


//--------------------- .note.nv.tkinfo           --------------------------
	.section	.note.nv.tkinfo,"",@"SHT_NOTE"
	.sectionflags	@"SHF_NOTE_NV_TKINFO"
	.tkinfo
        /*0018*/ 	.word	0x00000002
        /*0030*/ 	.string	""
        /*0030*/ 	.string	"ptxas"
        /*0030*/ 	.string	"Cuda compilation tools, release 13.0, V13.0.88"
        /*0030*/ 	.string	"Build cuda_13.0.r13.0/compiler.36424714_0"
        /*0030*/ 	.string	"-arch sm_100 -m 64 "



//--------------------- .note.nv.cuinfo           --------------------------
	.section	.note.nv.cuinfo,"",@"SHT_NOTE"
	.sectionflags	@"SHF_NOTE_NV_CUINFO"
        /*0018*/ 	.short	0x0002
        /*001a*/ 	.short	0x0064
        /*001c*/ 	.short	0x0082
	.zero		2


//--------------------- .nv.info                  --------------------------
	.section	.nv.info,"",@"SHT_CUDA_INFO"
	.align	4


	//----- nvinfo : EIATTR_REGCOUNT
	.align		4
        /*0000*/ 	.byte	0x04, 0x2f
        /*0002*/ 	.short	(.L_1 - .L_0)
	.align		4
.L_0:
        /*0004*/ 	.word	index@(_Z16computeHistogramPiS_iii)
        /*0008*/ 	.word	0x0000000c


	//----- nvinfo : EIATTR_FRAME_SIZE
	.align		4
.L_1:
        /*000c*/ 	.byte	0x04, 0x11
        /*000e*/ 	.short	(.L_3 - .L_2)
	.align		4
.L_2:
        /*0010*/ 	.word	index@(_Z16computeHistogramPiS_iii)
        /*0014*/ 	.word	0x00000000


	//----- nvinfo : EIATTR_MIN_STACK_SIZE
	.align		4
.L_3:
        /*0018*/ 	.byte	0x04, 0x12
        /*001a*/ 	.short	(.L_5 - .L_4)
	.align		4
.L_4:
        /*001c*/ 	.word	index@(_Z16computeHistogramPiS_iii)
        /*0020*/ 	.word	0x00000000
.L_5:


//--------------------- .nv.compat                --------------------------
	.section	.nv.compat,"",@"SHT_CUDA_COMPAT_INFO"
	.align	4
        /*0000*/ 	.byte	0x02, 0x09, 0x00, 0x00, 0x02, 0x02, 0x01, 0x00, 0x02, 0x05, 0x05, 0x00, 0x03, 0x07, 0x01, 0x01
        /*0010*/ 	.byte	0x02, 0x03, 0x00, 0x00, 0x02, 0x06, 0x01, 0x00, 0x04, 0x0b, 0x08, 0x00, 0x09, 0x00, 0x00, 0x00
        /*0020*/ 	.byte	0x00, 0x00, 0x00, 0x00


//--------------------- .nv.info._Z16computeHistogramPiS_iii --------------------------
	.section	.nv.info._Z16computeHistogramPiS_iii,"",@"SHT_CUDA_INFO"
	.sectionflags	@""
	.align	4


	//----- nvinfo : EIATTR_CUDA_API_VERSION
	.align		4
        /*0000*/ 	.byte	0x04, 0x37
        /*0002*/ 	.short	(.L_7 - .L_6)
.L_6:
        /*0004*/ 	.word	0x00000082


	//----- nvinfo : EIATTR_KPARAM_INFO
	.align		4
.L_7:
        /*0008*/ 	.byte	0x04, 0x17
        /*000a*/ 	.short	(.L_9 - .L_8)
.L_8:
        /*000c*/ 	.word	0x00000000
        /*0010*/ 	.short	0x0004
        /*0012*/ 	.short	0x0018
        /*0014*/ 	.byte	0x00, 0xf0, 0x11, 0x00


	//----- nvinfo : EIATTR_KPARAM_INFO
	.align		4
.L_9:
        /*0018*/ 	.byte	0x04, 0x17
        /*001a*/ 	.short	(.L_11 - .L_10)
.L_10:
        /*001c*/ 	.word	0x00000000
        /*0020*/ 	.short	0x0003
        /*0022*/ 	.short	0x0014
        /*0024*/ 	.byte	0x00, 0xf0, 0x11, 0x00


	//----- nvinfo : EIATTR_KPARAM_INFO
	.align		4
.L_11:
        /*0028*/ 	.byte	0x04, 0x17
        /*002a*/ 	.short	(.L_13 - .L_12)
.L_12:
        /*002c*/ 	.word	0x00000000
        /*0030*/ 	.short	0x0002
        /*0032*/ 	.short	0x0010
        /*0034*/ 	.byte	0x00, 0xf0, 0x11, 0x00


	//----- nvinfo : EIATTR_KPARAM_INFO
	.align		4
.L_13:
        /*0038*/ 	.byte	0x04, 0x17
        /*003a*/ 	.short	(.L_15 - .L_14)
.L_14:
        /*003c*/ 	.word	0x00000000
        /*0040*/ 	.short	0x0001
        /*0042*/ 	.short	0x0008
        /*0044*/ 	.byte	0x00, 0xf5, 0x21, 0x00


	//----- nvinfo : EIATTR_KPARAM_INFO
	.align		4
.L_15:
        /*0048*/ 	.byte	0x04, 0x17
        /*004a*/ 	.short	(.L_17 - .L_16)
.L_16:
        /*004c*/ 	.word	0x00000000
        /*0050*/ 	.short	0x0000
        /*0052*/ 	.short	0x0000
        /*0054*/ 	.byte	0x00, 0xf5, 0x21, 0x00


	//----- nvinfo : EIATTR_SPARSE_MMA_MASK
	.align		4
.L_17:
        /*0058*/ 	.byte	0x03, 0x50
        /*005a*/ 	.short	0x0000


	//----- nvinfo : EIATTR_MAXREG_COUNT
	.align		4
        /*005c*/ 	.byte	0x03, 0x1b
        /*005e*/ 	.short	0x00ff


	//----- nvinfo : EIATTR_MERCURY_ISA_VERSION
	.align		4
        /*0060*/ 	.byte	0x03, 0x5f
        /*0062*/ 	.short	0x0101


	//----- nvinfo : EIATTR_VRC_CTA_INIT_COUNT
	.align		4
        /*0064*/ 	.byte	0x02, 0x4a
	.zero		1
	.zero		1


	//----- nvinfo : EIATTR_EXIT_INSTR_OFFSETS
	.align		4
        /*0068*/ 	.byte	0x04, 0x1c
        /*006a*/ 	.short	(.L_19 - .L_18)


	//   ....[0]....
.L_18:
        /*006c*/ 	.word	0x00000070


	//   ....[1]....
        /*0070*/ 	.word	0x00000120


	//----- nvinfo : EIATTR_CBANK_PARAM_SIZE
	.align		4
.L_19:
        /*0074*/ 	.byte	0x03, 0x19
        /*0076*/ 	.short	0x001c


	//----- nvinfo : EIATTR_PARAM_CBANK
	.align		4
        /*0078*/ 	.byte	0x04, 0x0a
        /*007a*/ 	.short	(.L_21 - .L_20)
	.align		4
.L_20:
        /*007c*/ 	.word	index@(.nv.constant0._Z16computeHistogramPiS_iii)
        /*0080*/ 	.short	0x0380
        /*0082*/ 	.short	0x001c


	//----- nvinfo : EIATTR_SW_WAR
	.align		4
.L_21:
        /*0084*/ 	.byte	0x04, 0x36
        /*0086*/ 	.short	(.L_23 - .L_22)
.L_22:
        /*0088*/ 	.word	0x00000008
.L_23:


//--------------------- .nv.callgraph             --------------------------
	.section	.nv.callgraph,"",@"SHT_CUDA_CALLGRAPH"
	.align	4
	.sectionentsize	8
	.align		4
        /*0000*/ 	.word	0x00000000
	.align		4
        /*0004*/ 	.word	0xffffffff
	.align		4
        /*0008*/ 	.word	0x00000000
	.align		4
        /*000c*/ 	.word	0xfffffffe
	.align		4
        /*0010*/ 	.word	0x00000000
	.align		4
        /*0014*/ 	.word	0xfffffffd
	.align		4
        /*0018*/ 	.word	0x00000000
	.align		4
        /*001c*/ 	.word	0xfffffffc


//--------------------- .text._Z16computeHistogramPiS_iii --------------------------
	.section	.text._Z16computeHistogramPiS_iii,"ax",@progbits
	.align	128
        .global         _Z16computeHistogramPiS_iii
        .type           _Z16computeHistogramPiS_iii,@function
        .size           _Z16computeHistogramPiS_iii,(.L_x_1 - _Z16computeHistogramPiS_iii)
        .other          _Z16computeHistogramPiS_iii,@"STO_CUDA_ENTRY STV_DEFAULT"
_Z16computeHistogramPiS_iii:
.text._Z16computeHistogramPiS_iii:
[----:B------:R-:W-:Y:S01]  /*0000*/  LDC R1, c[0x0][0x37c] ;  /* 0x0000df00ff017b82 */ /* 0x000fe20000000800 */
[----:B------:R-:W0:Y:S07]  /*0010*/  S2R R0, SR_TID.X ;  /* 0x0000000000007919 */ /* 0x000e2e0000002100 */
[----:B------:R-:W0:Y:S01]  /*0020*/  S2UR UR4, SR_CTAID.X ;  /* 0x00000000000479c3 */ /* 0x000e220000002500 */
[----:B------:R-:W1:Y:S07]  /*0030*/  LDCU UR5, c[0x0][0x390] ;  /* 0x00007200ff0577ac */ /* 0x000e6e0008000800 */
[----:B------:R-:W0:Y:S02]  /*0040*/  LDC R5, c[0x0][0x360] ;  /* 0x0000d800ff057b82 */ /* 0x000e240000000800 */
[----:B0-----:R-:W-:-:S05]  /*0050*/  IMAD R5, R5, UR4, R0 ;  /* 0x0000000405057c24 */ /* 0x001fca000f8e0200 */
[----:B-1----:R-:W-:-:S13]  /*0060*/  ISETP.GE.AND P0, PT, R5, UR5, PT ;  /* 0x0000000505007c0c */ /* 0x002fda000bf06270 */
[----:B------:R-:W-:Y:S05]  /*0070*/  @P0 EXIT ;  /* 0x000000000000094d */ /* 0x000fea0003800000 */
[----:B------:R-:W0:Y:S01]  /*0080*/  LDC.64 R2, c[0x0][0x380] ;  /* 0x0000e000ff027b82 */ /* 0x000e220000000a00 */
[----:B------:R-:W1:Y:S01]  /*0090*/  LDCU.64 UR4, c[0x0][0x358] ;  /* 0x00006b00ff0477ac */ /* 0x000e620008000a00 */
[----:B------:R-:W2:Y:S01]  /*00a0*/  LDCU UR6, c[0x0][0x394] ;  /* 0x00007280ff0677ac */ /* 0x000ea20008000800 */
[----:B0-----:R-:W-:-:S05]  /*00b0*/  IMAD.WIDE R2, R5, 0x4, R2 ;  /* 0x0000000405027825 */ /* 0x001fca00078e0202 */
[----:B------:R-:W0:Y:S01]  /*00c0*/  LDC.64 R4, c[0x0][0x388] ;  /* 0x0000e200ff047b82 */ /* 0x000e220000000a00 */
[----:B-1----:R-:W2:Y:S01]  /*00d0*/  LDG.E R2, desc[UR4][R2.64] ;  /* 0x0000000402027981 */ /* 0x002ea2000c1e1900 */
[----:B------:R-:W-:Y:S01]  /*00e0*/  HFMA2 R9, -RZ, RZ, 0, 5.9604644775390625e-08 ;  /* 0x00000001ff097431 */ /* 0x000fe200000001ff */
[----:B--2---:R-:W-:-:S05]  /*00f0*/  IADD3 R7, PT, PT, R2, -UR6, RZ ;  /* 0x8000000602077c10 */ /* 0x004fca000fffe0ff */
[----:B0-----:R-:W-:-:S05]  /*0100*/  IMAD.WIDE R4, R7, 0x4, R4 ;  /* 0x0000000407047825 */ /* 0x001fca00078e0204 */
[----:B------:R-:W-:Y:S01]  /*0110*/  REDG.E.ADD.STRONG.GPU desc[UR4][R4.64], R9 ;  /* 0x000000090400798e */ /* 0x000fe2000c12e104 */
[----:B------:R-:W-:Y:S05]  /*0120*/  EXIT ;  /* 0x000000000000794d */ /* 0x000fea0003800000 */
.L_x_0:
[----:B------:R-:W-:-:S00]  /*0130*/  BRA `(.L_x_0) ;  /* 0xfffffffc00fc7947 */ /* 0x000fc0000383ffff */
[----:B------:R-:W-:-:S00]  /*0140*/  NOP ;  /* 0x0000000000007918 */ /* 0x000fc00000000000 */
        /* <DEDUP_REMOVED lines=11> */
.L_x_1:


//--------------------- .nv.shared.reserved.0     --------------------------
	.section	.nv.shared.reserved.0,"aw",@nobits
	.weak		__nv_reservedSMEM_offset_0_alias
	.size		__nv_reservedSMEM_offset_0_alias, 0, 64
	.other		__nv_reservedSMEM_offset_0_alias,@"STO_CUDA_RESERVED_SHARED STV_DEFAULT"
__nv_reservedSMEM_offset_0_alias:
	.zero		0
	.zero		64


//--------------------- .nv.constant0._Z16computeHistogramPiS_iii --------------------------
	.section	.nv.constant0._Z16computeHistogramPiS_iii,"a",@progbits
	.sectionflags	@""
	.align	4
.nv.constant0._Z16computeHistogramPiS_iii:
	.zero		924


//--------------------- SYMBOLS --------------------------

	.type		.nv.reservedSmem.offset0,@object
	.size		.nv.reservedSmem.offset0,0x4
